//
// Generated by NVIDIA NVVM Compiler
//
// Compiler Build ID: CL-36424714
// Cuda compilation tools, release 13.0, V13.0.88
// Based on NVVM 20.0.0
//

.version 9.0
.target sm_100
.address_size 64

	// .globl	_Z11init_matrixPPfS_ii

.visible .entry _Z11init_matrixPPfS_ii(
	.param .u64 .ptr .align 1 _Z11init_matrixPPfS_ii_param_0,
	.param .u64 .ptr .align 1 _Z11init_matrixPPfS_ii_param_1,
	.param .u32 _Z11init_matrixPPfS_ii_param_2,
	.param .u32 _Z11init_matrixPPfS_ii_param_3
)
{
	.reg .pred 	%p<2>;
	.reg .b32 	%r<8>;
	.reg .b64 	%rd<8>;

	ld.param.u64 	%rd1, [_Z11init_matrixPPfS_ii_param_0];
	ld.param.u64 	%rd2, [_Z11init_matrixPPfS_ii_param_1];
	ld.param.u32 	%r3, [_Z11init_matrixPPfS_ii_param_2];
	ld.param.u32 	%r2, [_Z11init_matrixPPfS_ii_param_3];
	mov.u32 	%r4, %ntid.x;
	mov.u32 	%r5, %ctaid.x;
	mov.u32 	%r6, %tid.x;
	mad.lo.s32 	%r1, %r4, %r5, %r6;
	setp.ge.s32 	%p1, %r1, %r3;
	@%p1 bra 	$L__BB0_2;
	cvta.to.global.u64 	%rd3, %rd1;
	mul.lo.s32 	%r7, %r2, %r1;
	mul.wide.s32 	%rd4, %r7, 4;
	add.s64 	%rd5, %rd2, %rd4;
	mul.wide.s32 	%rd6, %r1, 8;
	add.s64 	%rd7, %rd3, %rd6;
	st.global.u64 	[%rd7], %rd5;
$L__BB0_2:
	ret;

}


// ===== COMPILED SASS (sm_100) =====

	.target	sm_100

	.elftype	@"ET_EXEC"


//--------------------- .note.nv.tkinfo           --------------------------
	.section	.note.nv.tkinfo,"",@"SHT_NOTE"
	.sectionflags	@"SHF_NOTE_NV_TKINFO"
	.tkinfo
        /*0018*/ 	.word	0x00000002
        /*0030*/ 	.string	""
        /*0030*/ 	.string	"ptxas"
        /*0030*/ 	.string	"Cuda compilation tools, release 13.0, V13.0.88"
        /*0030*/ 	.string	"Build cuda_13.0.r13.0/compiler.36424714_0"
        /*0030*/ 	.string	"-arch sm_100 -m 64 "



//--------------------- .note.nv.cuinfo           --------------------------
	.section	.note.nv.cuinfo,"",@"SHT_NOTE"
	.sectionflags	@"SHF_NOTE_NV_CUINFO"
        /*0018*/ 	.short	0x0002
        /*001a*/ 	.short	0x0064
        /*001c*/ 	.short	0x0082
	.zero		2


//--------------------- .nv.info                  --------------------------
	.section	.nv.info,"",@"SHT_CUDA_INFO"
	.align	4


	//----- nvinfo : EIATTR_REGCOUNT
	.align		4
        /*0000*/ 	.byte	0x04, 0x2f
        /*0002*/ 	.short	(.L_1 - .L_0)
	.align		4
.L_0:
        /*0004*/ 	.word	index@(_Z11init_matrixPPfS_ii)
        /*0008*/ 	.word	0x0000000c


	//----- nvinfo : EIATTR_FRAME_SIZE
	.align		4
.L_1:
        /*000c*/ 	.byte	0x04, 0x11
        /*000e*/ 	.short	(.L_3 - .L_2)
	.align		4
.L_2:
        /*0010*/ 	.word	index@(_Z11init_matrixPPfS_ii)
        /*0014*/ 	.word	0x00000000


	//----- nvinfo : EIATTR_MIN_STACK_SIZE
	.align		4
.L_3:
        /*0018*/ 	.byte	0x04, 0x12
        /*001a*/ 	.short	(.L_5 - .L_4)
	.align		4
.L_4:
        /*001c*/ 	.word	index@(_Z11init_matrixPPfS_ii)
        /*0020*/ 	.word	0x00000000
.L_5:


//--------------------- .nv.compat                --------------------------
	.section	.nv.compat,"",@"SHT_CUDA_COMPAT_INFO"
	.align	4
        /*0000*/ 	.byte	0x02, 0x09, 0x00, 0x00, 0x02, 0x02, 0x01, 0x00, 0x02, 0x05, 0x05, 0x00, 0x03, 0x07, 0x01, 0x01
        /*0010*/ 	.byte	0x02, 0x03, 0x00, 0x00, 0x02, 0x06, 0x01, 0x00, 0x04, 0x0b, 0x08, 0x00, 0x09, 0x00, 0x00, 0x00
        /*0020*/ 	.byte	0x00, 0x00, 0x00, 0x00


//--------------------- .nv.info._Z11init_matrixPPfS_ii --------------------------
	.section	.nv.info._Z11init_matrixPPfS_ii,"",@"SHT_CUDA_INFO"
	.sectionflags	@""
	.align	4


	//----- nvinfo : EIATTR_CUDA_API_VERSION
	.align		4
        /*0000*/ 	.byte	0x04, 0x37
        /*0002*/ 	.short	(.L_7 - .L_6)
.L_6:
        /*0004*/ 	.word	0x00000082


	//----- nvinfo : EIATTR_KPARAM_INFO
	.align		4
.L_7:
        /*0008*/ 	.byte	0x04, 0x17
        /*000a*/ 	.short	(.L_9 - .L_8)
.L_8:
        /*000c*/ 	.word	0x00000000
        /*0010*/ 	.short	0x0003
        /*0012*/ 	.short	0x0014
        /*0014*/ 	.byte	0x00, 0xf0, 0x11, 0x00


	//----- nvinfo : EIATTR_KPARAM_INFO
	.align		4
.L_9:
        /*0018*/ 	.byte	0x04, 0x17
        /*001a*/ 	.short	(.L_11 - .L_10)
.L_10:
        /*001c*/ 	.word	0x00000000
        /*0020*/ 	.short	0x0002
        /*0022*/ 	.short	0x0010
        /*0024*/ 	.byte	0x00, 0xf0, 0x11, 0x00


	//----- nvinfo : EIATTR_KPARAM_INFO
	.align		4
.L_11:
        /*0028*/ 	.byte	0x04, 0x17
        /*002a*/ 	.short	(.L_13 - .L_12)
.L_12:
        /*002c*/ 	.word	0x00000000
        /*0030*/ 	.short	0x0001
        /*0032*/ 	.short	0x0008
        /*0034*/ 	.byte	0x00, 0xf5, 0x21, 0x00


	//----- nvinfo : EIATTR_KPARAM_INFO
	.align		4
.L_13:
        /*0038*/ 	.byte	0x04, 0x17
        /*003a*/ 	.short	(.L_15 - .L_14)
.L_14:
        /*003c*/ 	.word	0x00000000
        /*0040*/ 	.short	0x0000
        /*0042*/ 	.short	0x0000
        /*0044*/ 	.byte	0x00, 0xf5, 0x21, 0x00


	//----- nvinfo : EIATTR_SPARSE_MMA_MASK
	.align		4
.L_15:
        /*0048*/ 	.byte	0x03, 0x50
        /*004a*/ 	.short	0x0000


	//----- nvinfo : EIATTR_MAXREG_COUNT
	.align		4
        /*004c*/ 	.byte	0x03, 0x1b
        /*004e*/ 	.short	0x00ff


	//----- nvinfo : EIATTR_MERCURY_ISA_VERSION
	.align		4
        /*0050*/ 	.byte	0x03, 0x5f
        /*0052*/ 	.short	0x0101


	//----- nvinfo : EIATTR_VRC_CTA_INIT_COUNT
	.align		4
        /*0054*/ 	.byte	0x02, 0x4a
	.zero		1
	.zero		1


	//----- nvinfo : EIATTR_EXIT_INSTR_OFFSETS
	.align		4
        /*0058*/ 	.byte	0x04, 0x1c
        /*005a*/ 	.short	(.L_17 - .L_16)


	//   ....[0]....
.L_16:
        /*005c*/ 	.word	0x00000070


	//   ....[1]....
        /*0060*/ 	.word	0x00000100


	//----- nvinfo : EIATTR_CBANK_PARAM_SIZE
	.align		4
.L_17:
        /*0064*/ 	.byte	0x03, 0x19
        /*0066*/ 	.short	0x0018


	//----- nvinfo : EIATTR_PARAM_CBANK
	.align		4
        /*0068*/ 	.byte	0x04, 0x0a
        /*006a*/ 	.short	(.L_19 - .L_18)
	.align		4
.L_18:
        /*006c*/ 	.word	index@(.nv.constant0._Z11init_matrixPPfS_ii)
        /*0070*/ 	.short	0x0380
        /*0072*/ 	.short	0x0018


	//----- nvinfo : EIATTR_SW_WAR
	.align		4
.L_19:
        /*0074*/ 	.byte	0x04, 0x36
        /*0076*/ 	.short	(.L_21 - .L_20)
.L_20:
        /*0078*/ 	.word	0x00000008
.L_21:


//--------------------- .nv.callgraph             --------------------------
	.section	.nv.callgraph,"",@"SHT_CUDA_CALLGRAPH"
	.align	4
	.sectionentsize	8
	.align		4
        /*0000*/ 	.word	0x00000000
	.align		4
        /*0004*/ 	.word	0xffffffff
	.align		4
        /*0008*/ 	.word	0x00000000
	.align		4
        /*000c*/ 	.word	0xfffffffe
	.align		4
        /*0010*/ 	.word	0x00000000
	.align		4
        /*0014*/ 	.word	0xfffffffd
	.align		4
        /*0018*/ 	.word	0x00000000
	.align		4
        /*001c*/ 	.word	0xfffffffc


//--------------------- .text._Z11init_matrixPPfS_ii --------------------------
	.section	.text._Z11init_matrixPPfS_ii,"ax",@progbits
	.align	128
        .global         _Z11init_matrixPPfS_ii
        .type           _Z11init_matrixPPfS_ii,@function
        .size           _Z11init_matrixPPfS_ii,(.L_x_1 - _Z11init_matrixPPfS_ii)
        .other          _Z11init_matrixPPfS_ii,@"STO_CUDA_ENTRY STV_DEFAULT"
_Z11init_matrixPPfS_ii:
.text._Z11init_matrixPPfS_ii:
[----:B------:R-:W-:Y:S01]  /*0000*/  LDC R1, c[0x0][0x37c] ;  /* 0x0000df00ff017b82 */ /* 0x000fe20000000800 */
[----:B------:R-:W0:Y:S01]  /*0010*/  S2R R7, SR_CTAID.X ;  /* 0x0000000000077919 */ /* 0x000e220000002500 */
[----:B------:R-:W0:Y:S01]  /*0020*/  LDCU UR4, c[0x0][0x360] ;  /* 0x00006c00ff0477ac */ /* 0x000e220008000800 */
[----:B------:R-:W0:Y:S01]  /*0030*/  S2R R0, SR_TID.X ;  /* 0x0000000000007919 */ /* 0x000e220000002100 */
[----:B------:R-:W1:Y:S01]  /*0040*/  LDCU UR5, c[0x0][0x390] ;  /* 0x00007200ff0577ac */ /* 0x000e620008000800 */
[----:B0-----:R-:W-:-:S05]  /*0050*/  IMAD R7, R7, UR4, R0 ;  /* 0x0000000407077c24 */ /* 0x001fca000f8e0200 */
[----:B-1----:R-:W-:-:S13]  /*0060*/  ISETP.GE.AND P0, PT, R7, UR5, PT ;  /* 0x0000000507007c0c */ /* 0x002fda000bf06270 */
[----:B------:R-:W-:Y:S05]  /*0070*/  @P0 EXIT ;  /* 0x000000000000094d */ /* 0x000fea0003800000 */
[----:B------:R-:W0:Y:S01]  /*0080*/  LDC.64 R4, c[0x0][0x380] ;  /* 0x0000e000ff047b82 */ /* 0x000e220000000a00 */
[----:B------:R-:W1:Y:S01]  /*0090*/  LDCU UR6, c[0x0][0x394] ;  /* 0x00007280ff0677ac */ /* 0x000e620008000800 */
[----:B------:R-:W2:Y:S06]  /*00a0*/  LDCU.64 UR4, c[0x0][0x358] ;  /* 0x00006b00ff0477ac */ /* 0x000eac0008000a00 */
[----:B------:R-:W3:Y:S01]  /*00b0*/  LDC.64 R2, c[0x0][0x388] ;  /* 0x0000e200ff027b82 */ /* 0x000ee20000000a00 */
[C---:B-1----:R-:W-:Y:S02]  /*00c0*/  IMAD R9, R7.reuse, UR6, RZ ;  /* 0x0000000607097c24 */ /* 0x042fe4000f8e02ff */
[----:B0-----:R-:W-:-:S04]  /*00d0*/  IMAD.WIDE R4, R7, 0x8, R4 ;  /* 0x0000000807047825 */ /* 0x001fc800078e0204 */
[----:B---3--:R-:W-:-:S05]  /*00e0*/  IMAD.WIDE R2, R9, 0x4, R2 ;  /* 0x0000000409027825 */ /* 0x008fca00078e0202 */
[----:B--2---:R-:W-:Y:S01]  /*00f0*/  STG.E.64 desc[UR4][R4.64], R2 ;  /* 0x0000000204007986 */ /* 0x004fe2000c101b04 */
[----:B------:R-:W-:Y:S05]  /*0100*/  EXIT ;  /* 0x000000000000794d */ /* 0x000fea0003800000 */
.L_x_0:
[----:B------:R-:W-:-:S00]  /*0110*/  BRA `(.L_x_0) ;  /* 0xfffffffc00fc7947 */ /* 0x000fc0000383ffff */
[----:B------:R-:W-:-:S00]  /*0120*/  NOP ;  /* 0x0000000000007918 */ /* 0x000fc00000000000 */
        /* <DEDUP_REMOVED lines=13> */
.L_x_1:


//--------------------- .nv.shared.reserved.0     --------------------------
	.section	.nv.shared.reserved.0,"aw",@nobits
	.weak		__nv_reservedSMEM_offset_0_alias
	.size		__nv_reservedSMEM_offset_0_alias, 0, 64
	.other		__nv_reservedSMEM_offset_0_alias,@"STO_CUDA_RESERVED_SHARED STV_DEFAULT"
__nv_reservedSMEM_offset_0_alias:
	.zero		0
	.zero		64


//--------------------- .nv.constant0._Z11init_matrixPPfS_ii --------------------------
	.section	.nv.constant0._Z11init_matrixPPfS_ii,"a",@progbits
	.sectionflags	@""
	.align	4
.nv.constant0._Z11init_matrixPPfS_ii:
	.zero		920


//--------------------- SYMBOLS --------------------------

	.type		.nv.reservedSmem.offset0,@object
	.size		.nv.reservedSmem.offset0,0x4
